	.headerflags	@"EF_CUDA_TEXMODE_UNIFIED EF_CUDA_64BIT_ADDRESS EF_CUDA_ACCELERATORS EF_CUDA_SM90 EF_CUDA_VIRTUAL_SM(EF_CUDA_SM90)"
	.elftype	@"ET_EXEC"


//--------------------- .nv.info                  --------------------------
	.section	.nv.info,"",@"SHT_CUDA_INFO"
	.align	4


	//----- nvinfo : EIATTR_REGCOUNT
	.align		4
        /*0000*/ 	.byte	0x04, 0x2f
        /*0002*/ 	.short	(.L_3 - .L_2)
	.align		4
.L_2:
        /*0004*/ 	.word	index@(triton_poi_fused__native_batch_norm_legit_no_training_add_convolution_elu_16)
        /*0008*/ 	.word	0x0000001a


	//----- nvinfo : EIATTR_MIN_STACK_SIZE
	.align		4
.L_3:
        /*000c*/ 	.byte	0x04, 0x12
        /*000e*/ 	.short	(.L_5 - .L_4)
	.align		4
.L_4:
        /*0010*/ 	.word	index@(triton_poi_fused__native_batch_norm_legit_no_training_add_convolution_elu_16)
        /*0014*/ 	.word	0x00000000


	//----- nvinfo : EIATTR_FRAME_SIZE
	.align		4
.L_5:
        /*0018*/ 	.byte	0x04, 0x11
        /*001a*/ 	.short	(.L_7 - .L_6)
	.align		4
.L_6:
        /*001c*/ 	.word	index@(triton_poi_fused__native_batch_norm_legit_no_training_add_convolution_elu_16)
        /*0020*/ 	.word	0x00000000


	//----- nvinfo : EIATTR_MIN_STACK_SIZE
	.align		4
.L_7:
        /*0024*/ 	.byte	0x04, 0x12
        /*0026*/ 	.short	(.L_9 - .L_8)
	.align		4
.L_8:
        /*0028*/ 	.word	index@(triton_poi_fused__native_batch_norm_legit_no_training_add_convolution_elu_16)
        /*002c*/ 	.word	0x00000000
.L_9:


//--------------------- .nv.info.triton_poi_fused__native_batch_norm_legit_no_training_add_convolution_elu_16 --------------------------
	.section	.nv.info.triton_poi_fused__native_batch_norm_legit_no_training_add_convolution_elu_16,"",@"SHT_CUDA_INFO"
	.sectionflags	@""
	.align	4


	//----- nvinfo : EIATTR_CUDA_API_VERSION
	.align		4
        /*0000*/ 	.byte	0x04, 0x37
        /*0002*/ 	.short	(.L_11 - .L_10)
.L_10:
        /*0004*/ 	.word	0x0000007c


	//----- nvinfo : EIATTR_KPARAM_INFO
	.align		4
.L_11:
        /*0008*/ 	.byte	0x04, 0x17
        /*000a*/ 	.short	(.L_13 - .L_12)
.L_12:
        /*000c*/ 	.word	0x00000000
        /*0010*/ 	.short	0x0008
        /*0012*/ 	.short	0x0040
        /*0014*/ 	.byte	0x00, 0xf0, 0x11, 0x00


	//----- nvinfo : EIATTR_KPARAM_INFO
	.align		4
.L_13:
        /*0018*/ 	.byte	0x04, 0x17
        /*001a*/ 	.short	(.L_15 - .L_14)
.L_14:
        /*001c*/ 	.word	0x00000000
        /*0020*/ 	.short	0x0007
        /*0022*/ 	.short	0x0038
        /*0024*/ 	.byte	0x00, 0xf4, 0x21, 0x00


	//----- nvinfo : EIATTR_KPARAM_INFO
	.align		4
.L_15:
        /*0028*/ 	.byte	0x04, 0x17
        /*002a*/ 	.short	(.L_17 - .L_16)
.L_16:
        /*002c*/ 	.word	0x00000000
        /*0030*/ 	.short	0x0006
        /*0032*/ 	.short	0x0030
        /*0034*/ 	.byte	0x00, 0xf4, 0x21, 0x00


	//----- nvinfo : EIATTR_KPARAM_INFO
	.align		4
.L_17:
        /*0038*/ 	.byte	0x04, 0x17
        /*003a*/ 	.short	(.L_19 - .L_18)
.L_18:
        /*003c*/ 	.word	0x00000000
        /*0040*/ 	.short	0x0005
        /*0042*/ 	.short	0x0028
        /*0044*/ 	.byte	0x00, 0xf4, 0x21, 0x00


	//----- nvinfo : EIATTR_KPARAM_INFO
	.align		4
.L_19:
        /*0048*/ 	.byte	0x04, 0x17
        /*004a*/ 	.short	(.L_21 - .L_20)
.L_20:
        /*004c*/ 	.word	0x00000000
        /*0050*/ 	.short	0x0004
        /*0052*/ 	.short	0x0020
        /*0054*/ 	.byte	0x00, 0xf4, 0x21, 0x00


	//----- nvinfo : EIATTR_KPARAM_INFO
	.align		4
.L_21:
        /*0058*/ 	.byte	0x04, 0x17
        /*005a*/ 	.short	(.L_23 - .L_22)
.L_22:
        /*005c*/ 	.word	0x00000000
        /*0060*/ 	.short	0x0003
        /*0062*/ 	.short	0x0018
        /*0064*/ 	.byte	0x00, 0xf4, 0x21, 0x00


	//----- nvinfo : EIATTR_KPARAM_INFO
	.align		4
.L_23:
        /*0068*/ 	.byte	0x04, 0x17
        /*006a*/ 	.short	(.L_25 - .L_24)
.L_24:
        /*006c*/ 	.word	0x00000000
        /*0070*/ 	.short	0x0002
        /*0072*/ 	.short	0x0010
        /*0074*/ 	.byte	0x00, 0xf4, 0x21, 0x00


	//----- nvinfo : EIATTR_KPARAM_INFO
	.align		4
.L_25:
        /*0078*/ 	.byte	0x04, 0x17
        /*007a*/ 	.short	(.L_27 - .L_26)
.L_26:
        /*007c*/ 	.word	0x00000000
        /*0080*/ 	.short	0x0001
        /*0082*/ 	.short	0x0008
        /*0084*/ 	.byte	0x00, 0xf4, 0x21, 0x00


	//----- nvinfo : EIATTR_KPARAM_INFO
	.align		4
.L_27:
        /*0088*/ 	.byte	0x04, 0x17
        /*008a*/ 	.short	(.L_29 - .L_28)
.L_28:
        /*008c*/ 	.word	0x00000000
        /*0090*/ 	.short	0x0000
        /*0092*/ 	.short	0x0000
        /*0094*/ 	.byte	0x00, 0xf4, 0x21, 0x00


	//----- nvinfo : EIATTR_SPARSE_MMA_MASK
	.align		4
.L_29:
        /*0098*/ 	.byte	0x03, 0x50
        /*009a*/ 	.short	0x0000


	//----- nvinfo : EIATTR_MAXREG_COUNT
	.align		4
        /*009c*/ 	.byte	0x03, 0x1b
        /*009e*/ 	.short	0x00ff


	//----- nvinfo : EIATTR_EXIT_INSTR_OFFSETS
	.align		4
        /*00a0*/ 	.byte	0x04, 0x1c
        /*00a2*/ 	.short	(.L_31 - .L_30)


	//   ....[0]....
.L_30:
        /*00a4*/ 	.word	0x00000ae0


	//----- nvinfo : EIATTR_REQNTID
	.align		4
.L_31:
        /*00a8*/ 	.byte	0x04, 0x10
        /*00aa*/ 	.short	(.L_33 - .L_32)
.L_32:
        /*00ac*/ 	.word	0x00000100
        /*00b0*/ 	.word	0x00000001
        /*00b4*/ 	.word	0x00000001


	//----- nvinfo : EIATTR_CBANK_PARAM_SIZE
	.align		4
.L_33:
        /*00b8*/ 	.byte	0x03, 0x19
        /*00ba*/ 	.short	0x0044


	//----- nvinfo : EIATTR_PARAM_CBANK
	.align		4
        /*00bc*/ 	.byte	0x04, 0x0a
        /*00be*/ 	.short	(.L_35 - .L_34)
	.align		4
.L_34:
        /*00c0*/ 	.word	index@(.nv.constant0.triton_poi_fused__native_batch_norm_legit_no_training_add_convolution_elu_16)
        /*00c4*/ 	.short	0x0210
        /*00c6*/ 	.short	0x0044


	//----- nvinfo : EIATTR_SW_WAR
	.align		4
.L_35:
        /*00c8*/ 	.byte	0x04, 0x36
        /*00ca*/ 	.short	(.L_37 - .L_36)
.L_36:
        /*00cc*/ 	.word	0x00000008
.L_37:


//--------------------- .nv.callgraph             --------------------------
	.section	.nv.callgraph,"",@"SHT_CUDA_CALLGRAPH"
	.align	4
	.sectionentsize	8
	.align		4
        /*0000*/ 	.word	0x00000000
	.align		4
        /*0004*/ 	.word	0xffffffff
	.align		4
        /*0008*/ 	.word	0x00000000
	.align		4
        /*000c*/ 	.word	0xfffffffe
	.align		4
        /*0010*/ 	.word	0x00000000
	.align		4
        /*0014*/ 	.word	0xfffffffd
	.align		4
        /*0018*/ 	.word	0x00000000
	.align		4
        /*001c*/ 	.word	0xfffffffc


//--------------------- .nv.constant4             --------------------------
	.section	.nv.constant4,"a",@progbits
	.align	8
	.align		8
.nv.constant4:
        /*0000*/ 	.dword	_$_str
	.align		8
        /*0008*/ 	.dword	_$_str_$_2


//--------------------- .text.triton_poi_fused__native_batch_norm_legit_no_training_add_convolution_elu_16 --------------------------
	.section	.text.triton_poi_fused__native_batch_norm_legit_no_training_add_convolution_elu_16,"ax",@progbits
	.align	128
        .global         triton_poi_fused__native_batch_norm_legit_no_training_add_convolution_elu_16
        .type           triton_poi_fused__native_batch_norm_legit_no_training_add_convolution_elu_16,@function
        .size           triton_poi_fused__native_batch_norm_legit_no_training_add_convolution_elu_16,(.L_x_1 - triton_poi_fused__native_batch_norm_legit_no_training_add_convolution_elu_16)
        .other          triton_poi_fused__native_batch_norm_legit_no_training_add_convolution_elu_16,@"STO_CUDA_ENTRY STV_DEFAULT"
triton_poi_fused__native_batch_norm_legit_no_training_add_convolution_elu_16:
.text.triton_poi_fused__native_batch_norm_legit_no_training_add_convolution_elu_16:
[----:B------:R-:W-:Y:S01]  /*0000*/  LDC R1, c[0x0][0x28] ;  /* 0x00000a00ff017b82 */ /* 0x000fe20000000800 */
[----:B------:R-:W1:Y:S07]  /*0010*/  S2R R0, SR_TID.X ;  /* 0x0000000000007919 */ /* 0x000e6e0000002100 */
[----:B------:R-:W2:Y:S01]  /*0020*/  LDC.64 R10, c[0x0][0x230] ;  /* 0x00008c00ff0a7b82 */ /* 0x000ea20000000a00 */
[----:B------:R-:W-:Y:S01]  /*0030*/  ULDC.64 UR4, c[0x0][0x208] ;  /* 0x0000820000047ab9 */ /* 0x000fe20000000a00 */
[----:B------:R-:W3:Y:S06]  /*0040*/  S2R R5, SR_CTAID.X ;  /* 0x0000000000057919 */ /* 0x000eec0000002500 */
[----:B------:R-:W4:Y:S08]  /*0050*/  LDC.64 R14, c[0x0][0x220] ;  /* 0x00008800ff0e7b82 */ /* 0x000f300000000a00 */
[----:B------:R-:W5:Y:S08]  /*0060*/  LDC.64 R16, c[0x0][0x228] ;  /* 0x00008a00ff107b82 */ /* 0x000f700000000a00 */
[----:B------:R-:W2:Y:S01]  /*0070*/  LDC.64 R18, c[0x0][0x238] ;  /* 0x00008e00ff127b82 */ /* 0x000ea20000000a00 */
[----:B-1----:R-:W-:-:S02]  /*0080*/  SHF.L.U32 R0, R0, 0x1, RZ ;  /* 0x0000000100007819 */ /* 0x002fc400000006ff */
[----:B---3--:R-:W-:Y:S02]  /*0090*/  SHF.R.S32.HI R3, RZ, 0x16, R5 ;  /* 0x00000016ff037819 */ /* 0x008fe40000011405 */
[----:B------:R-:W-:Y:S02]  /*00a0*/  LOP3.LUT R0, R0, 0x1fe, RZ, 0xc0, !PT ;  /* 0x000001fe00007812 */ /* 0x000fe400078ec0ff */
[----:B------:R-:W-:Y:S02]  /*00b0*/  SGXT R3, R3, 0x1 ;  /* 0x000000010303781a */ /* 0x000fe40000000200 */
[----:B------:R-:W-:Y:S02]  /*00c0*/  LEA R0, R5, R0, 0x9 ;  /* 0x0000000005007211 */ /* 0x000fe400078e48ff */
[----:B------:R-:W1:Y:S02]  /*00d0*/  LDC.64 R4, c[0x0][0x240] ;  /* 0x00009000ff047b82 */ /* 0x000e640000000a00 */
[----:B------:R-:W-:-:S04]  /*00e0*/  LEA.HI R3, R3, R0, RZ, 0x12 ;  /* 0x0000000003037211 */ /* 0x000fc800078f90ff */
[----:B------:R-:W-:-:S04]  /*00f0*/  SHF.R.S32.HI R3, RZ, 0x12, R3 ;  /* 0x00000012ff037819 */ /* 0x000fc80000011403 */
[----:B------:R-:W-:-:S04]  /*0100*/  SHF.R.S32.HI R2, RZ, 0xf, R3 ;  /* 0x0000000fff027819 */ /* 0x000fc80000011403 */
[----:B------:R-:W-:-:S04]  /*0110*/  LOP3.LUT R2, R2, 0xffff, RZ, 0xc0, !PT ;  /* 0x0000ffff02027812 */ /* 0x000fc800078ec0ff */
[----:B------:R-:W-:-:S04]  /*0120*/  LEA.HI R2, R2, R3, RZ, 0x15 ;  /* 0x0000000302027211 */ /* 0x000fc800078fa8ff */
[----:B------:R-:W-:-:S04]  /*0130*/  LOP3.LUT R2, R2, 0xffe0, RZ, 0xc0, !PT ;  /* 0x0000ffe002027812 */ /* 0x000fc800078ec0ff */
[----:B------:R-:W-:-:S04]  /*0140*/  IADD3 R2, RZ, -R2, RZ ;  /* 0x80000002ff027210 */ /* 0x000fc80007ffe0ff */
[----:B------:R-:W-:-:S04]  /*0150*/  PRMT R2, R2, 0x7710, RZ ;  /* 0x0000771002027816 */ /* 0x000fc800000000ff */
[----:B------:R-:W-:-:S04]  /*0160*/  IADD3 R3, R3, R2, RZ ;  /* 0x0000000203037210 */ /* 0x000fc80007ffe0ff */
[----:B------:R-:W-:Y:S02]  /*0170*/  PRMT R13, R3, 0x9910, RZ ;  /* 0x00009910030d7816 */ /* 0x000fe400000000ff */
[----:B------:R-:W3:Y:S03]  /*0180*/  LDC.64 R2, c[0x0][0x210] ;  /* 0x00008400ff027b82 */ /* 0x000ee60000000a00 */
[----:B--2---:R-:W-:-:S05]  /*0190*/  IMAD.WIDE R10, R13, 0x4, R10 ;  /* 0x000000040d0a7825 */ /* 0x004fca00078e020a */
[----:B------:R-:W2:Y:S01]  /*01a0*/  LDG.E.EL R6, desc[UR4][R10.64] ;  /* 0x000000040a067981 */ /* 0x000ea2000c2e1900 */
[----:B----4-:R-:W-:-:S04]  /*01b0*/  IMAD.WIDE R14, R13, 0x4, R14 ;  /* 0x000000040d0e7825 */ /* 0x010fc800078e020e */
[C---:B-----5:R-:W-:Y:S01]  /*01c0*/  IMAD.WIDE R16, R13.reuse, 0x4, R16 ;  /* 0x000000040d107825 */ /* 0x060fe200078e0210 */
[----:B------:R-:W4:Y:S03]  /*01d0*/  LDG.E.EL R7, desc[UR4][R14.64] ;  /* 0x000000040e077981 */ /* 0x000f26000c2e1900 */
[C---:B0-----:R-:W-:Y:S01]  /*01e0*/  IMAD.WIDE R18, R13.reuse, 0x4, R18 ;  /* 0x000000040d127825 */ /* 0x041fe200078e0212 */
[----:B------:R0:W5:Y:S03]  /*01f0*/  LDG.E.EL R10, desc[UR4][R16.64] ;  /* 0x00000004100a7981 */ /* 0x000166000c2e1900 */
[----:B---3--:R-:W-:Y:S01]  /*0200*/  IMAD.WIDE R2, R0, 0x4, R2 ;  /* 0x0000000400027825 */ /* 0x008fe200078e0202 */
[----:B------:R-:W3:Y:S04]  /*0210*/  LDG.E.EL R11, desc[UR4][R18.64] ;  /* 0x00000004120b7981 */ /* 0x000ee8000c2e1900 */
[----:B------:R-:W4:Y:S01]  /*0220*/  LDG.E.64 R8, desc[UR4][R2.64] ;  /* 0x0000000402087981 */ /* 0x000f22000c1e1b00 */
[----:B-1----:R-:W-:-:S02]  /*0230*/  IMAD.WIDE R12, R13, 0x4, R4 ;  /* 0x000000040d0c7825 */ /* 0x002fc400078e0204 */
[----:B------:R-:W1:Y:S04]  /*0240*/  LDC.64 R4, c[0x0][0x248] ;  /* 0x00009200ff047b82 */ /* 0x000e680000000a00 */
[----:B------:R0:W3:Y:S01]  /*0250*/  LDG.E.EL R12, desc[UR4][R12.64] ;  /* 0x000000040c0c7981 */ /* 0x0000e2000c2e1900 */
[----:B-1----:R-:W-:-:S06]  /*0260*/  IMAD.WIDE R4, R0, 0x4, R4 ;  /* 0x0000000400047825 */ /* 0x002fcc00078e0204 */
[----:B------:R-:W3:Y:S01]  /*0270*/  LDG.E.64 R4, desc[UR4][R4.64] ;  /* 0x0000000404047981 */ /* 0x000ee2000c1e1b00 */
[----:B0-----:R-:W-:Y:S01]  /*0280*/  HFMA2.MMA R16, -RZ, RZ, 1.625, 0 ;  /* 0x3e800000ff107435 */ /* 0x001fe200000001ff */
[----:B--2---:R-:W-:-:S04]  /*0290*/  FADD R14, R6, 9.9999997473787516356e-06 ;  /* 0x3727c5ac060e7421 */ /* 0x004fc80000000000 */
[----:B------:R-:W0:Y:S02]  /*02a0*/  MUFU.SQRT R15, R14 ;  /* 0x0000000e000f7308 */ /* 0x000e240000002000 */
[C---:B0-----:R-:W-:Y:S02]  /*02b0*/  FSETP.GT.AND P0, PT, R15.reuse, 8.50705917302346158658e+37, PT ;  /* 0x7e8000000f00780b */ /* 0x041fe40003f04000 */
[----:B------:R-:W-:-:S11]  /*02c0*/  FSETP.GEU.AND P1, PT, R15, 1.175494350822287508e-38, PT ;  /* 0x008000000f00780b */ /* 0x000fd60003f2e000 */
[----:B------:R-:W-:-:S04]  /*02d0*/  @P0 FMUL R15, R15, 0.25 ;  /* 0x3e8000000f0f0820 */ /* 0x000fc80000400000 */
[----:B------:R-:W-:-:S06]  /*02e0*/  @!P1 FMUL R15, R15, 16777216 ;  /* 0x4b8000000f0f9820 */ /* 0x000fcc0000400000 */
[----:B------:R-:W0:Y:S01]  /*02f0*/  MUFU.RCP R15, R15 ;  /* 0x0000000f000f7308 */ /* 0x000e220000001000 */
[----:B------:R-:W-:Y:S01]  /*0300*/  FSEL R16, R16, 1, P0 ;  /* 0x3f80000010107808 */ /* 0x000fe20000000000 */
[----:B----4-:R-:W-:-:S04]  /*0310*/  FADD R6, R8, R7 ;  /* 0x0000000708067221 */ /* 0x010fc80000000000 */
[----:B------:R-:W-:Y:S01]  /*0320*/  @!P1 FMUL R16, R16, 16777216 ;  /* 0x4b80000010109820 */ /* 0x000fe20000400000 */
[C---:B-----5:R-:W-:Y:S01]  /*0330*/  FADD R8, -R10.reuse, R6 ;  /* 0x000000060a087221 */ /* 0x060fe20000000100 */
[----:B------:R-:W-:Y:S02]  /*0340*/  FADD R7, R9, R7 ;  /* 0x0000000709077221 */ /* 0x000fe40000000000 */
[----:B0-----:R-:W-:Y:S02]  /*0350*/  FMUL R13, R15, R16 ;  /* 0x000000100f0d7220 */ /* 0x001fe40000400000 */
[----:B------:R-:W-:Y:S02]  /*0360*/  FADD R10, -R10, R7 ;  /* 0x000000070a0a7221 */ /* 0x000fe40000000100 */
[-C--:B------:R-:W-:Y:S02]  /*0370*/  FMUL R8, R8, R13.reuse ;  /* 0x0000000d08087220 */ /* 0x080fe40000400000 */
[----:B------:R-:W-:-:S02]  /*0380*/  FMUL R13, R10, R13 ;  /* 0x0000000d0a0d7220 */ /* 0x000fc40000400000 */
[C-C-:B---3--:R-:W-:Y:S02]  /*0390*/  FFMA R9, R11.reuse, R8, R12.reuse ;  /* 0x000000080b097223 */ /* 0x148fe4000000000c */
[----:B------:R-:W-:Y:S02]  /*03a0*/  FFMA R11, R11, R13, R12 ;  /* 0x0000000d0b0b7223 */ /* 0x000fe4000000000c */
[----:B------:R-:W-:Y:S02]  /*03b0*/  FMUL R10, R9, 1.4426950216293334961 ;  /* 0x3fb8aa3b090a7820 */ /* 0x000fe40000400000 */
[----:B------:R-:W-:-:S04]  /*03c0*/  FMUL R14, R11, 1.4426950216293334961 ;  /* 0x3fb8aa3b0b0e7820 */ /* 0x000fc80000400000 */
[----:B------:R-:W0:Y:S01]  /*03d0*/  FRND R10, R10 ;  /* 0x0000000a000a7307 */ /* 0x000e220000201000 */
[----:B------:R-:W-:Y:S01]  /*03e0*/  FADD.FTZ R8, |R9|, -RZ ;  /* 0x800000ff09087221 */ /* 0x000fe20000010200 */
[----:B------:R-:W-:-:S06]  /*03f0*/  FADD.FTZ R12, |R11|, -RZ ;  /* 0x800000ff0b0c7221 */ /* 0x000fcc0000010200 */
[----:B------:R-:W1:Y:S01]  /*0400*/  FRND R14, R14 ;  /* 0x0000000e000e7307 */ /* 0x000e620000201000 */
[----:B------:R-:W-:Y:S02]  /*0410*/  FSETP.GEU.AND P0, PT, R8, 0.40999999642372131348, PT ;  /* 0x3ed1eb850800780b */ /* 0x000fe40003f0e000 */
[----:B------:R-:W-:Y:S02]  /*0420*/  FSETP.GEU.AND P1, PT, R12, 0.40999999642372131348, PT ;  /* 0x3ed1eb850c00780b */ /* 0x000fe40003f2e000 */
[----:B0-----:R-:W-:Y:S02]  /*0430*/  FSEL R12, R10, RZ, P0 ;  /* 0x000000ff0a0c7208 */ /* 0x001fe40000000000 */
[----:B------:R-:W-:-:S03]  /*0440*/  MOV R8, 0x3ab5ebe6 ;  /* 0x3ab5ebe600087802 */ /* 0x000fc60000000f00 */
[----:B------:R-:W-:Y:S01]  /*0450*/  FFMA.FTZ R13, -R12, 0.693145751953125, R9 ;  /* 0x3f3172000c0d7823 */ /* 0x000fe20000010109 */
[----:B-1----:R-:W-:-:S03]  /*0460*/  FSEL R16, R14, RZ, P1 ;  /* 0x000000ff0e107208 */ /* 0x002fc60000800000 */
[C---:B------:R-:W-:Y:S01]  /*0470*/  FFMA.FTZ R15, -R12.reuse, 1.428606765330187045e-06, R13 ;  /* 0x35bfbe8e0c0f7823 */ /* 0x040fe2000001010d */
[----:B------:R-:W-:Y:S01]  /*0480*/  FSETP.NEU.AND P0, PT, R12, 128, PT ;  /* 0x430000000c00780b */ /* 0x000fe20003f0d000 */
[----:B------:R-:W-:-:S03]  /*0490*/  FFMA.FTZ R17, -R16, 0.693145751953125, R11 ;  /* 0x3f31720010117823 */ /* 0x000fc6000001010b */
[----:B------:R-:W-:Y:S01]  /*04a0*/  FSEL R10, R12, 127, P0 ;  /* 0x42fe00000c0a7808 */ /* 0x000fe20000000000 */
[C---:B------:R-:W-:Y:S01]  /*04b0*/  FFMA.FTZ R12, R15.reuse, R8, 0.0083824126049876213074 ;  /* 0x3c0956630f0c7423 */ /* 0x040fe20000010008 */
[C---:B------:R-:W-:Y:S01]  /*04c0*/  FSETP.NEU.AND P4, PT, R16.reuse, 128, PT ;  /* 0x430000001000780b */ /* 0x040fe20003f8d000 */
[C---:B------:R-:W-:Y:S01]  /*04d0*/  FFMA.FTZ R19, -R16.reuse, 1.428606765330187045e-06, R17 ;  /* 0x35bfbe8e10137823 */ /* 0x040fe20000010111 */
[----:B------:R-:W0:Y:S01]  /*04e0*/  MUFU.EX2 R13, R10 ;  /* 0x0000000a000d7308 */ /* 0x000e220000000800 */
[----:B------:R-:W-:Y:S01]  /*04f0*/  FFMA.FTZ R14, R15, R12, 0.041667830199003219604 ;  /* 0x3d2aabe30f0e7423 */ /* 0x000fe2000001000c */
[----:B------:R-:W-:Y:S01]  /*0500*/  FSEL R12, R16, 127, P4 ;  /* 0x42fe0000100c7808 */ /* 0x000fe20002000000 */
[----:B------:R-:W-:Y:S02]  /*0510*/  FFMA.FTZ R18, R19, R8, 0.0083824126049876213074 ;  /* 0x3c09566313127423 */ /* 0x000fe40000010008 */
[----:B------:R-:W-:Y:S02]  /*0520*/  FFMA.FTZ R14, R15, R14, 0.16666397452354431152 ;  /* 0x3e2aa9f60f0e7423 */ /* 0x000fe4000001000e */
[----:B------:R-:W-:Y:S01]  /*0530*/  FFMA.FTZ R18, R19, R18, 0.041667830199003219604 ;  /* 0x3d2aabe313127423 */ /* 0x000fe20000010012 */
[----:B------:R-:W1:Y:S01]  /*0540*/  MUFU.EX2 R17, R12 ;  /* 0x0000000c00117308 */ /* 0x000e620000000800 */
[----:B------:R-:W-:-:S02]  /*0550*/  FFMA.FTZ R14, R15, R14, 0.49999994039535522461 ;  /* 0x3efffffe0f0e7423 */ /* 0x000fc4000001000e */
[----:B------:R-:W-:Y:S02]  /*0560*/  FFMA.FTZ R18, R19, R18, 0.16666397452354431152 ;  /* 0x3e2aa9f613127423 */ /* 0x000fe40000010012 */
[----:B------:R-:W-:Y:S02]  /*0570*/  FMUL R14, R15, R14 ;  /* 0x0000000e0f0e7220 */ /* 0x000fe40000400000 */
[----:B------:R-:W-:Y:S01]  /*0580*/  FFMA.FTZ R18, R19, R18, 0.49999994039535522461 ;  /* 0x3efffffe13127423 */ /* 0x000fe20000010012 */
[----:B0-----:R-:W-:Y:S01]  /*0590*/  FADD R16, R13, -1 ;  /* 0xbf8000000d107421 */ /* 0x001fe20000000000 */
[----:B------:R-:W-:Y:S02]  /*05a0*/  FFMA.FTZ R14, R15, R14, R15 ;  /* 0x0000000e0f0e7223 */ /* 0x000fe4000001000f */
[----:B------:R-:W-:Y:S02]  /*05b0*/  FMUL R18, R19, R18 ;  /* 0x0000001213127220 */ /* 0x000fe40000400000 */
[----:B------:R-:W-:-:S02]  /*05c0*/  FFMA.FTZ R13, R13, R14, R16 ;  /* 0x0000000e0d0d7223 */ /* 0x000fc40000010010 */
[----:B------:R-:W-:Y:S01]  /*05d0*/  FFMA.FTZ R18, R19, R18, R19 ;  /* 0x0000001213127223 */ /* 0x000fe20000010013 */
[----:B-1----:R-:W-:Y:S01]  /*05e0*/  FADD R20, R17, -1 ;  /* 0xbf80000011147421 */ /* 0x002fe20000000000 */
[----:B------:R-:W-:Y:S01]  /*05f0*/  @!P0 FADD R13, R13, R13 ;  /* 0x0000000d0d0d8221 */ /* 0x000fe20000000000 */
[----:B------:R-:W-:Y:S02]  /*0600*/  FSETP.NEU.AND P1, PT, R9, RZ, PT ;  /* 0x000000ff0900720b */ /* 0x000fe40003f2d000 */
[----:B------:R-:W-:Y:S01]  /*0610*/  FFMA.FTZ R17, R17, R18, R20 ;  /* 0x0000001211117223 */ /* 0x000fe20000010014 */
[----:B------:R-:W-:Y:S02]  /*0620*/  FSETP.NEU.AND P0, PT, R11, RZ, PT ;  /* 0x000000ff0b00720b */ /* 0x000fe40003f0d000 */
[----:B------:R-:W-:Y:S01]  /*0630*/  FSETP.GT.AND P3, PT, R10, 128, PT ;  /* 0x430000000a00780b */ /* 0x000fe20003f64000 */
[----:B------:R-:W-:Y:S01]  /*0640*/  @!P4 FADD R17, R17, R17 ;  /* 0x000000111111c221 */ /* 0x000fe20000000000 */
[----:B------:R-:W-:-:S02]  /*0650*/  FSETP.GT.AND P4, PT, R12, 128, PT ;  /* 0x430000000c00780b */ /* 0x000fc40003f84000 */
[----:B------:R-:W-:Y:S02]  /*0660*/  FSETP.GEU.AND P2, PT, R10, -25, PT ;  /* 0xc1c800000a00780b */ /* 0x000fe40003f4e000 */
[----:B------:R-:W-:Y:S02]  /*0670*/  FSEL R13, R13, +INF , !P3 ;  /* 0x7f8000000d0d7808 */ /* 0x000fe40005800000 */
[----:B------:R-:W-:Y:S02]  /*0680*/  FSETP.GEU.AND P3, PT, R12, -25, PT ;  /* 0xc1c800000c00780b */ /* 0x000fe40003f6e000 */
[----:B------:R-:W-:Y:S02]  /*0690*/  FSEL R17, R17, +INF , !P4 ;  /* 0x7f80000011117808 */ /* 0x000fe40006000000 */
[----:B------:R-:W-:Y:S01]  /*06a0*/  FSEL R10, R13, -1, P2 ;  /* 0xbf8000000d0a7808 */ /* 0x000fe20001000000 */
[----:B------:R-:W-:Y:S01]  /*06b0*/  @!P1 FADD R10, R9, R9 ;  /* 0x00000009090a9221 */ /* 0x000fe20000000000 */
[----:B------:R-:W-:Y:S01]  /*06c0*/  FSEL R12, R17, -1, P3 ;  /* 0xbf800000110c7808 */ /* 0x000fe20001800000 */
[----:B------:R-:W-:Y:S01]  /*06d0*/  @!P0 FADD R12, R11, R11 ;  /* 0x0000000b0b0c8221 */ /* 0x000fe20000000000 */
[----:B------:R-:W-:-:S02]  /*06e0*/  FSETP.GT.AND P1, PT, R9, RZ, PT ;  /* 0x000000ff0900720b */ /* 0x000fc40003f24000 */
[----:B------:R-:W-:Y:S02]  /*06f0*/  FSETP.GT.AND P0, PT, R11, RZ, PT ;  /* 0x000000ff0b00720b */ /* 0x000fe40003f04000 */
[----:B------:R-:W-:Y:S02]  /*0700*/  FSEL R13, R9, R10, P1 ;  /* 0x0000000a090d7208 */ /* 0x000fe40000800000 */
[----:B------:R-:W-:-:S03]  /*0710*/  FSEL R12, R11, R12, P0 ;  /* 0x0000000c0b0c7208 */ /* 0x000fc60000000000 */
[----:B------:R-:W-:Y:S02]  /*0720*/  FADD R10, R4, R13 ;  /* 0x0000000d040a7221 */ /* 0x000fe40000000000 */
[----:B------:R-:W-:Y:S02]  /*0730*/  FADD R9, R5, R12 ;  /* 0x0000000c05097221 */ /* 0x000fe40000000000 */
        /* <DEDUP_REMOVED lines=8> */
[----:B0-----:R-:W-:-:S04]  /*07c0*/  FSEL R17, R11, RZ, P0 ;  /* 0x000000ff0b117208 */ /* 0x001fc80000000000 */
[----:B------:R-:W-:Y:S02]  /*07d0*/  FSETP.NEU.AND P3, PT, R17, 128, PT ;  /* 0x430000001100780b */ /* 0x000fe40003f6d000 */
[----:B-1----:R-:W-:Y:S01]  /*07e0*/  FSEL R14, R15, RZ, P1 ;  /* 0x000000ff0f0e7208 */ /* 0x002fe20000800000 */
[C---:B------:R-:W-:Y:S01]  /*07f0*/  FFMA.FTZ R16, -R17.reuse, 0.693145751953125, R10 ;  /* 0x3f31720011107823 */ /* 0x040fe2000001010a */
[----:B------:R-:W-:-:S03]  /*0800*/  FSEL R11, R17, 127, P3 ;  /* 0x42fe0000110b7808 */ /* 0x000fc60001800000 */
[C---:B------:R-:W-:Y:S01]  /*0810*/  FFMA.FTZ R19, -R14.reuse, 0.693145751953125, R9 ;  /* 0x3f3172000e137823 */ /* 0x040fe20000010109 */
[----:B------:R-:W-:Y:S01]  /*0820*/  FFMA.FTZ R17, -R17, 1.428606765330187045e-06, R16 ;  /* 0x35bfbe8e11117823 */ /* 0x000fe20000010110 */
[C---:B------:R-:W-:Y:S02]  /*0830*/  FSETP.NEU.AND P2, PT, R14.reuse, 128, PT ;  /* 0x430000000e00780b */ /* 0x040fe40003f4d000 */
[----:B------:R-:W-:Y:S01]  /*0840*/  FFMA.FTZ R15, -R14, 1.428606765330187045e-06, R19 ;  /* 0x35bfbe8e0e0f7823 */ /* 0x000fe20000010113 */
[----:B------:R-:W-:-:S03]  /*0850*/  FFMA.FTZ R18, R17, R8, 0.0083824126049876213074 ;  /* 0x3c09566311127423 */ /* 0x000fc60000010008 */
[----:B------:R-:W-:Y:S01]  /*0860*/  FFMA.FTZ R20, R15, R8, 0.0083824126049876213074 ;  /* 0x3c0956630f147423 */ /* 0x000fe20000010008 */
[----:B------:R-:W-:Y:S01]  /*0870*/  FSEL R8, R14, 127, P2 ;  /* 0x42fe00000e087808 */ /* 0x000fe20001000000 */
[----:B------:R-:W-:Y:S02]  /*0880*/  FFMA.FTZ R14, R17, R18, 0.041667830199003219604 ;  /* 0x3d2aabe3110e7423 */ /* 0x000fe40000010012 */
[----:B------:R-:W-:Y:S01]  /*0890*/  FFMA.FTZ R20, R15, R20, 0.041667830199003219604 ;  /* 0x3d2aabe30f147423 */ /* 0x000fe20000010014 */
[----:B------:R-:W0:Y:S01]  /*08a0*/  MUFU.EX2 R18, R8 ;  /* 0x0000000800127308 */ /* 0x000e220000000800 */
[----:B------:R-:W-:Y:S02]  /*08b0*/  FFMA.FTZ R14, R17, R14, 0.16666397452354431152 ;  /* 0x3e2aa9f6110e7423 */ /* 0x000fe4000001000e */
[----:B------:R-:W-:Y:S02]  /*08c0*/  FFMA.FTZ R20, R15, R20, 0.16666397452354431152 ;  /* 0x3e2aa9f60f147423 */ /* 0x000fe40000010014 */
[----:B------:R-:W-:-:S03]  /*08d0*/  FFMA.FTZ R14, R17, R14, 0.49999994039535522461 ;  /* 0x3efffffe110e7423 */ /* 0x000fc6000001000e */
[----:B------:R-:W1:Y:S01]  /*08e0*/  MUFU.EX2 R16, R11 ;  /* 0x0000000b00107308 */ /* 0x000e620000000800 */
[----:B------:R-:W-:Y:S01]  /*08f0*/  FFMA.FTZ R20, R15, R20, 0.49999994039535522461 ;  /* 0x3efffffe0f147423 */ /* 0x000fe20000010014 */
[----:B------:R-:W-:-:S03]  /*0900*/  FMUL R14, R17, R14 ;  /* 0x0000000e110e7220 */ /* 0x000fc60000400000 */
[----:B------:R-:W-:Y:S01]  /*0910*/  FMUL R20, R15, R20 ;  /* 0x000000140f147220 */ /* 0x000fe20000400000 */
[----:B------:R-:W-:Y:S01]  /*0920*/  FFMA.FTZ R17, R17, R14, R17 ;  /* 0x0000000e11117223 */ /* 0x000fe20000010011 */
[----:B0-----:R-:W-:Y:S02]  /*0930*/  FADD R23, R18, -1 ;  /* 0xbf80000012177421 */ /* 0x001fe40000000000 */
[----:B------:R-:W-:Y:S02]  /*0940*/  FFMA.FTZ R21, R15, R20, R15 ;  /* 0x000000140f157223 */ /* 0x000fe4000001000f */
[----:B------:R-:W0:Y:S01]  /*0950*/  LDC.64 R14, c[0x0][0x218] ;  /* 0x00008600ff0e7b82 */ /* 0x000e220000000a00 */
[----:B-1----:R-:W-:Y:S01]  /*0960*/  FADD R19, R16, -1 ;  /* 0xbf80000010137421 */ /* 0x002fe20000000000 */
[----:B------:R-:W-:Y:S01]  /*0970*/  FFMA.FTZ R18, R18, R21, R23 ;  /* 0x0000001512127223 */ /* 0x000fe20000010017 */
[----:B------:R-:W-:Y:S02]  /*0980*/  FSETP.NEU.AND P0, PT, R10, RZ, PT ;  /* 0x000000ff0a00720b */ /* 0x000fe40003f0d000 */
[----:B------:R-:W-:Y:S01]  /*0990*/  FFMA.FTZ R16, R16, R17, R19 ;  /* 0x0000001110107223 */ /* 0x000fe20000010013 */
[----:B------:R-:W-:Y:S01]  /*09a0*/  FSETP.NEU.AND P1, PT, R9, RZ, PT ;  /* 0x000000ff0900720b */ /* 0x000fe20003f2d000 */
[----:B------:R-:W-:Y:S01]  /*09b0*/  @!P2 FADD R18, R18, R18 ;  /* 0x000000121212a221 */ /* 0x000fe20000000000 */
[----:B------:R-:W-:Y:S01]  /*09c0*/  FSETP.GT.AND P4, PT, R8, 128, PT ;  /* 0x430000000800780b */ /* 0x000fe20003f84000 */
[----:B------:R-:W-:Y:S01]  /*09d0*/  @!P3 FADD R16, R16, R16 ;  /* 0x000000101010b221 */ /* 0x000fe20000000000 */
[----:B------:R-:W-:-:S02]  /*09e0*/  FSETP.GT.AND P3, PT, R11, 128, PT ;  /* 0x430000000b00780b */ /* 0x000fc40003f64000 */
[----:B------:R-:W-:Y:S02]  /*09f0*/  FSETP.GEU.AND P2, PT, R8, -25, PT ;  /* 0xc1c800000800780b */ /* 0x000fe40003f4e000 */
[----:B------:R-:W-:Y:S02]  /*0a00*/  FSEL R18, R18, +INF , !P4 ;  /* 0x7f80000012127808 */ /* 0x000fe40006000000 */
[----:B------:R-:W-:Y:S02]  /*0a10*/  FSETP.GEU.AND P4, PT, R11, -25, PT ;  /* 0xc1c800000b00780b */ /* 0x000fe40003f8e000 */
[----:B------:R-:W-:Y:S01]  /*0a20*/  FSEL R16, R16, +INF , !P3 ;  /* 0x7f80000010107808 */ /* 0x000fe20005800000 */
[----:B------:R-:W-:Y:S01]  /*0a30*/  FADD R11, R10, R10 ;  /* 0x0000000a0a0b7221 */ /* 0x000fe20000000000 */
[----:B------:R-:W-:Y:S01]  /*0a40*/  FSEL R18, R18, -1, P2 ;  /* 0xbf80000012127808 */ /* 0x000fe20001000000 */
[----:B------:R-:W-:Y:S01]  /*0a50*/  @!P1 FADD R18, R9, R9 ;  /* 0x0000000909129221 */ /* 0x000fe20000000000 */
[----:B------:R-:W-:-:S02]  /*0a60*/  @P0 FSEL R11, R16, -1, P4 ;  /* 0xbf800000100b0808 */ /* 0x000fc40002000000 */
[----:B------:R-:W-:Y:S02]  /*0a70*/  FSETP.GT.AND P2, PT, R13, -R4, PT ;  /* 0x800000040d00720b */ /* 0x000fe40003f44000 */
[----:B------:R-:W-:Y:S01]  /*0a80*/  FSETP.GT.AND P0, PT, R12, -R5, PT ;  /* 0x800000050c00720b */ /* 0x000fe20003f04000 */
[----:B0-----:R-:W-:Y:S01]  /*0a90*/  IMAD.WIDE R14, R0, 0x4, R14 ;  /* 0x00000004000e7825 */ /* 0x001fe200078e020e */
[----:B------:R-:W-:Y:S02]  /*0aa0*/  FSEL R8, R10, R11, P2 ;  /* 0x0000000b0a087208 */ /* 0x000fe40001000000 */
[----:B------:R-:W-:Y:S01]  /*0ab0*/  FSEL R9, R9, R18, P0 ;  /* 0x0000001209097208 */ /* 0x000fe20000000000 */
[----:B------:R-:W-:Y:S04]  /*0ac0*/  STG.E.64 desc[UR4][R2.64], R6 ;  /* 0x0000000602007986 */ /* 0x000fe8000c101b04 */
[----:B------:R-:W-:Y:S01]  /*0ad0*/  STG.E.64 desc[UR4][R14.64], R8 ;  /* 0x000000080e007986 */ /* 0x000fe2000c101b04 */
[----:B------:R-:W-:Y:S05]  /*0ae0*/  EXIT ;  /* 0x000000000000794d */ /* 0x000fea0003800000 */
.L_x_0:
[----:B------:R-:W-:-:S00]  /*0af0*/  BRA `(.L_x_0) ;  /* 0xfffffffc00fc7947 */ /* 0x000fc0000383ffff */
[----:B------:R-:W-:-:S00]  /*0b00*/  NOP ;  /* 0x0000000000007918 */ /* 0x000fc00000000000 */
[----:B------:R-:W-:-:S00]  /*0b10*/  NOP ;  /* 0x0000000000007918 */ /* 0x000fc00000000000 */
[----:B------:R-:W-:-:S00]  /*0b20*/  NOP ;  /* 0x0000000000007918 */ /* 0x000fc00000000000 */
[----:B------:R-:W-:-:S00]  /*0b30*/  NOP ;  /* 0x0000000000007918 */ /* 0x000fc00000000000 */
[----:B------:R-:W-:-:S00]  /*0b40*/  NOP ;  /* 0x0000000000007918 */ /* 0x000fc00000000000 */
[----:B------:R-:W-:-:S00]  /*0b50*/  NOP ;  /* 0x0000000000007918 */ /* 0x000fc00000000000 */
[----:B------:R-:W-:-:S00]  /*0b60*/  NOP ;  /* 0x0000000000007918 */ /* 0x000fc00000000000 */
[----:B------:R-:W-:-:S00]  /*0b70*/  NOP ;  /* 0x0000000000007918 */ /* 0x000fc00000000000 */
.L_x_1:


//--------------------- .nv.global.init           --------------------------
	.section	.nv.global.init,"aw",@progbits
.nv.global.init:
	.type		_$_str,@object
	.size		_$_str,(_$_str_$_2 - _$_str)
_$_str:
        /*0000*/ 	.byte	0x5f, 0x5f, 0x43, 0x55, 0x44, 0x41, 0x5f, 0x46, 0x54, 0x5a, 0x00
	.type		_$_str_$_2,@object
	.size		_$_str_$_2,(.L_1 - _$_str_$_2)
_$_str_$_2:
        /*000b*/ 	.byte	0x5f, 0x5f, 0x43, 0x55, 0x44, 0x41, 0x5f, 0x50, 0x52, 0x45, 0x43, 0x5f, 0x53, 0x51, 0x52, 0x54
        /*001b*/ 	.byte	0x00
.L_1:


//--------------------- .nv.constant0.triton_poi_fused__native_batch_norm_legit_no_training_add_convolution_elu_16 --------------------------
	.section	.nv.constant0.triton_poi_fused__native_batch_norm_legit_no_training_add_convolution_elu_16,"a",@progbits
	.sectionflags	@""
	.align	4
.nv.constant0.triton_poi_fused__native_batch_norm_legit_no_training_add_convolution_elu_16:
	.zero		596
